	.headerflags	@"EF_CUDA_TEXMODE_UNIFIED EF_CUDA_64BIT_ADDRESS EF_CUDA_ACCELERATORS EF_CUDA_SM90 EF_CUDA_VIRTUAL_SM(EF_CUDA_SM90)"
	.elftype	@"ET_EXEC"


//--------------------- .nv.info                  --------------------------
	.section	.nv.info,"",@"SHT_CUDA_INFO"
	.align	4


	//----- nvinfo : EIATTR_REGCOUNT
	.align		4
        /*0000*/ 	.byte	0x04, 0x2f
        /*0002*/ 	.short	(.L_3 - .L_2)
	.align		4
.L_2:
        /*0004*/ 	.word	index@(triton_per_fused_div_mean_sub_var_0)
        /*0008*/ 	.word	0x0000000e


	//----- nvinfo : EIATTR_MIN_STACK_SIZE
	.align		4
.L_3:
        /*000c*/ 	.byte	0x04, 0x12
        /*000e*/ 	.short	(.L_5 - .L_4)
	.align		4
.L_4:
        /*0010*/ 	.word	index@(triton_per_fused_div_mean_sub_var_0)
        /*0014*/ 	.word	0x00000000


	//----- nvinfo : EIATTR_FRAME_SIZE
	.align		4
.L_5:
        /*0018*/ 	.byte	0x04, 0x11
        /*001a*/ 	.short	(.L_7 - .L_6)
	.align		4
.L_6:
        /*001c*/ 	.word	index@(triton_per_fused_div_mean_sub_var_0)
        /*0020*/ 	.word	0x00000000


	//----- nvinfo : EIATTR_MIN_STACK_SIZE
	.align		4
.L_7:
        /*0024*/ 	.byte	0x04, 0x12
        /*0026*/ 	.short	(.L_9 - .L_8)
	.align		4
.L_8:
        /*0028*/ 	.word	index@(triton_per_fused_div_mean_sub_var_0)
        /*002c*/ 	.word	0x00000000
.L_9:


//--------------------- .nv.info.triton_per_fused_div_mean_sub_var_0 --------------------------
	.section	.nv.info.triton_per_fused_div_mean_sub_var_0,"",@"SHT_CUDA_INFO"
	.sectionflags	@""
	.align	4


	//----- nvinfo : EIATTR_CUDA_API_VERSION
	.align		4
        /*0000*/ 	.byte	0x04, 0x37
        /*0002*/ 	.short	(.L_11 - .L_10)
.L_10:
        /*0004*/ 	.word	0x0000007c


	//----- nvinfo : EIATTR_KPARAM_INFO
	.align		4
.L_11:
        /*0008*/ 	.byte	0x04, 0x17
        /*000a*/ 	.short	(.L_13 - .L_12)
.L_12:
        /*000c*/ 	.word	0x00000000
        /*0010*/ 	.short	0x0003
        /*0012*/ 	.short	0x0014
        /*0014*/ 	.byte	0x00, 0xf0, 0x11, 0x00


	//----- nvinfo : EIATTR_KPARAM_INFO
	.align		4
.L_13:
        /*0018*/ 	.byte	0x04, 0x17
        /*001a*/ 	.short	(.L_15 - .L_14)
.L_14:
        /*001c*/ 	.word	0x00000000
        /*0020*/ 	.short	0x0002
        /*0022*/ 	.short	0x0010
        /*0024*/ 	.byte	0x00, 0xf0, 0x11, 0x00


	//----- nvinfo : EIATTR_KPARAM_INFO
	.align		4
.L_15:
        /*0028*/ 	.byte	0x04, 0x17
        /*002a*/ 	.short	(.L_17 - .L_16)
.L_16:
        /*002c*/ 	.word	0x00000000
        /*0030*/ 	.short	0x0001
        /*0032*/ 	.short	0x0008
        /*0034*/ 	.byte	0x00, 0xf4, 0x21, 0x00


	//----- nvinfo : EIATTR_KPARAM_INFO
	.align		4
.L_17:
        /*0038*/ 	.byte	0x04, 0x17
        /*003a*/ 	.short	(.L_19 - .L_18)
.L_18:
        /*003c*/ 	.word	0x00000000
        /*0040*/ 	.short	0x0000
        /*0042*/ 	.short	0x0000
        /*0044*/ 	.byte	0x00, 0xf4, 0x21, 0x00


	//----- nvinfo : EIATTR_SPARSE_MMA_MASK
	.align		4
.L_19:
        /*0048*/ 	.byte	0x03, 0x50
        /*004a*/ 	.short	0x0000


	//----- nvinfo : EIATTR_MAXREG_COUNT
	.align		4
        /*004c*/ 	.byte	0x03, 0x1b
        /*004e*/ 	.short	0x00ff


	//----- nvinfo : EIATTR_COOP_GROUP_MASK_REGIDS
	.align		4
        /*0050*/ 	.byte	0x04, 0x29
        /*0052*/ 	.short	(.L_21 - .L_20)


	//   ....[0]....
.L_20:
        /*0054*/ 	.word	0xffffffff


	//   ....[1]....
        /*0058*/ 	.word	0xffffffff


	//   ....[2]....
        /*005c*/ 	.word	0xffffffff


	//   ....[3]....
        /*0060*/ 	.word	0xffffffff


	//   ....[4]....
        /*0064*/ 	.word	0xffffffff


	//   ....[5]....
        /*0068*/ 	.word	0xffffffff


	//   ....[6]....
        /*006c*/ 	.word	0xffffffff


	//   ....[7]....
        /*0070*/ 	.word	0xffffffff


	//----- nvinfo : EIATTR_COOP_GROUP_INSTR_OFFSETS
	.align		4
.L_21:
        /*0074*/ 	.byte	0x04, 0x28
        /*0076*/ 	.short	(.L_23 - .L_22)


	//   ....[0]....
.L_22:
        /*0078*/ 	.word	0x000000d0


	//   ....[1]....
        /*007c*/ 	.word	0x000000f0


	//   ....[2]....
        /*0080*/ 	.word	0x00000110


	//   ....[3]....
        /*0084*/ 	.word	0x00000130


	//   ....[4]....
        /*0088*/ 	.word	0x00000190


	//   ....[5]....
        /*008c*/ 	.word	0x000001c0


	//   ....[6]....
        /*0090*/ 	.word	0x000001e0


	//   ....[7]....
        /*0094*/ 	.word	0x00000210


	//----- nvinfo : EIATTR_EXIT_INSTR_OFFSETS
	.align		4
.L_23:
        /*0098*/ 	.byte	0x04, 0x1c
        /*009a*/ 	.short	(.L_25 - .L_24)


	//   ....[0]....
.L_24:
        /*009c*/ 	.word	0x000002f0


	//   ....[1]....
        /*00a0*/ 	.word	0x00000310


	//----- nvinfo : EIATTR_REQNTID
	.align		4
.L_25:
        /*00a4*/ 	.byte	0x04, 0x10
        /*00a6*/ 	.short	(.L_27 - .L_26)
.L_26:
        /*00a8*/ 	.word	0x00000040
        /*00ac*/ 	.word	0x00000001
        /*00b0*/ 	.word	0x00000001


	//----- nvinfo : EIATTR_CBANK_PARAM_SIZE
	.align		4
.L_27:
        /*00b4*/ 	.byte	0x03, 0x19
        /*00b6*/ 	.short	0x0018


	//----- nvinfo : EIATTR_PARAM_CBANK
	.align		4
        /*00b8*/ 	.byte	0x04, 0x0a
        /*00ba*/ 	.short	(.L_29 - .L_28)
	.align		4
.L_28:
        /*00bc*/ 	.word	index@(.nv.constant0.triton_per_fused_div_mean_sub_var_0)
        /*00c0*/ 	.short	0x0210
        /*00c2*/ 	.short	0x0018


	//----- nvinfo : EIATTR_SW_WAR
	.align		4
.L_29:
        /*00c4*/ 	.byte	0x04, 0x36
        /*00c6*/ 	.short	(.L_31 - .L_30)
.L_30:
        /*00c8*/ 	.word	0x00000008
.L_31:


//--------------------- .nv.callgraph             --------------------------
	.section	.nv.callgraph,"",@"SHT_CUDA_CALLGRAPH"
	.align	4
	.sectionentsize	8
	.align		4
        /*0000*/ 	.word	0x00000000
	.align		4
        /*0004*/ 	.word	0xffffffff
	.align		4
        /*0008*/ 	.word	0x00000000
	.align		4
        /*000c*/ 	.word	0xfffffffe
	.align		4
        /*0010*/ 	.word	0x00000000
	.align		4
        /*0014*/ 	.word	0xfffffffd
	.align		4
        /*0018*/ 	.word	0x00000000
	.align		4
        /*001c*/ 	.word	0xfffffffc


//--------------------- .nv.constant4             --------------------------
	.section	.nv.constant4,"a",@progbits
	.align	8
	.align		8
.nv.constant4:
        /*0000*/ 	.dword	_$_str
	.align		8
        /*0008*/ 	.dword	_$_str_$_2


//--------------------- .text.triton_per_fused_div_mean_sub_var_0 --------------------------
	.section	.text.triton_per_fused_div_mean_sub_var_0,"ax",@progbits
	.align	128
        .global         triton_per_fused_div_mean_sub_var_0
        .type           triton_per_fused_div_mean_sub_var_0,@function
        .size           triton_per_fused_div_mean_sub_var_0,(.L_x_1 - triton_per_fused_div_mean_sub_var_0)
        .other          triton_per_fused_div_mean_sub_var_0,@"STO_CUDA_ENTRY STV_DEFAULT"
triton_per_fused_div_mean_sub_var_0:
.text.triton_per_fused_div_mean_sub_var_0:
[----:B------:R-:W0:Y:S02]  /*0000*/  LDC R1, c[0x0][0x28] ;  /* 0x00000a00ff017b82 */ /* 0x000e240000000800 */
[----:B------:R-:W1:Y:S01]  /*0010*/  S2R R11, SR_TID.X ;  /* 0x00000000000b7919 */ /* 0x000e620000002100 */
[----:B------:R-:W2:Y:S01]  /*0020*/  LDC.64 R4, c[0x0][0x210] ;  /* 0x00008400ff047b82 */ /* 0x000ea20000000a00 */
[----:B------:R-:W-:Y:S01]  /*0030*/  ULDC.64 UR4, c[0x0][0x208] ;  /* 0x0000820000047ab9 */ /* 0x000fe20000000a00 */
[----:B------:R-:W3:Y:S01]  /*0040*/  S2R R0, SR_CTAID.X ;  /* 0x0000000000007919 */ /* 0x000ee20000002500 */
[----:B-1----:R-:W-:Y:S02]  /*0050*/  LOP3.LUT R3, R11, 0xf, RZ, 0xc0, !PT ;  /* 0x0000000f0b037812 */ /* 0x002fe400078ec0ff */
[C---:B---3--:R-:W-:Y:S02]  /*0060*/  ISETP.GE.AND P0, PT, R0.reuse, 0x10, PT ;  /* 0x000000100000780c */ /* 0x048fe40003f06270 */
[----:B------:R-:W-:Y:S01]  /*0070*/  LEA R2, R0, R3, 0x4 ;  /* 0x0000000300027211 */ /* 0x000fe200078e20ff */
[----:B------:R-:W-:-:S04]  /*0080*/  HFMA2.MMA R3, -RZ, RZ, 0, 0 ;  /* 0x00000000ff037435 */ /* 0x000fc800000001ff */
[----:B--2---:R-:W-:-:S06]  /*0090*/  IMAD.WIDE R4, R2, 0x4, R4 ;  /* 0x0000000402047825 */ /* 0x004fcc00078e0204 */
[----:B------:R-:W2:Y:S02]  /*00a0*/  @!P0 LDG.E R3, desc[UR4][R4.64] ;  /* 0x0000000404038981 */ /* 0x000ea4000c1e1900 */
[----:B--2---:R-:W-:-:S04]  /*00b0*/  SEL R3, R3, RZ, !P0 ;  /* 0x000000ff03037207 */ /* 0x004fc80004000000 */
[----:B------:R-:W-:-:S05]  /*00c0*/  FSEL R6, R3, RZ, !P0 ;  /* 0x000000ff03067208 */ /* 0x000fca0004000000 */
[----:B------:R-:W1:Y:S02]  /*00d0*/  SHFL.BFLY PT, R7, R6, 0x8, 0x1f ;  /* 0x0d001f0006077f89 */ /* 0x000e6400000e0000 */
[----:B-1----:R-:W-:-:S05]  /*00e0*/  FADD R7, R6, R7 ;  /* 0x0000000706077221 */ /* 0x002fca0000000000 */
[----:B------:R-:W1:Y:S02]  /*00f0*/  SHFL.BFLY PT, R8, R7, 0x4, 0x1f ;  /* 0x0c801f0007087f89 */ /* 0x000e6400000e0000 */
[----:B-1----:R-:W-:-:S05]  /*0100*/  FADD R8, R7, R8 ;  /* 0x0000000807087221 */ /* 0x002fca0000000000 */
[----:B------:R-:W1:Y:S02]  /*0110*/  SHFL.BFLY PT, R9, R8, 0x2, 0x1f ;  /* 0x0c401f0008097f89 */ /* 0x000e6400000e0000 */
[----:B-1----:R-:W-:-:S05]  /*0120*/  FADD R9, R8, R9 ;  /* 0x0000000908097221 */ /* 0x002fca0000000000 */
[----:B------:R-:W1:Y:S02]  /*0130*/  SHFL.BFLY PT, R10, R9, 0x1, 0x1f ;  /* 0x0c201f00090a7f89 */ /* 0x000e6400000e0000 */
[----:B-1----:R-:W-:-:S04]  /*0140*/  FADD R10, R9, R10 ;  /* 0x0000000a090a7221 */ /* 0x002fc80000000000 */
[----:B------:R-:W-:-:S04]  /*0150*/  FFMA R10, R10, -0.0625, R3 ;  /* 0xbd8000000a0a7823 */ /* 0x000fc80000000003 */
[----:B------:R-:W-:-:S05]  /*0160*/  FMUL R3, R10, R10 ;  /* 0x0000000a0a037220 */ /* 0x000fca0000400000 */
[----:B------:R-:W-:Y:S02]  /*0170*/  FSEL R3, R3, RZ, !P0 ;  /* 0x000000ff03037208 */ /* 0x000fe40004000000 */
[----:B------:R-:W-:-:S03]  /*0180*/  LOP3.LUT P0, RZ, R11, 0x30, RZ, 0xc0, !PT ;  /* 0x000000300bff7812 */ /* 0x000fc6000780c0ff */
[----:B------:R-:W1:Y:S01]  /*0190*/  SHFL.BFLY PT, R4, R3, 0x8, 0x1f ;  /* 0x0d001f0003047f89 */ /* 0x000e6200000e0000 */
[----:B------:R-:W-:Y:S01]  /*01a0*/  ISETP.LT.AND P0, PT, R0, 0x10, !P0 ;  /* 0x000000100000780c */ /* 0x000fe20004701270 */
[----:B-1----:R-:W-:-:S05]  /*01b0*/  FADD R4, R3, R4 ;  /* 0x0000000403047221 */ /* 0x002fca0000000000 */
[----:B------:R-:W1:Y:S02]  /*01c0*/  SHFL.BFLY PT, R5, R4, 0x4, 0x1f ;  /* 0x0c801f0004057f89 */ /* 0x000e6400000e0000 */
[----:B-1----:R-:W-:-:S05]  /*01d0*/  FADD R6, R4, R5 ;  /* 0x0000000504067221 */ /* 0x002fca0000000000 */
[----:B------:R-:W1:Y:S02]  /*01e0*/  SHFL.BFLY PT, R5, R6, 0x2, 0x1f ;  /* 0x0c401f0006057f89 */ /* 0x000e6400000e0000 */
[----:B-1----:R-:W-:Y:S01]  /*01f0*/  FADD R7, R6, R5 ;  /* 0x0000000506077221 */ /* 0x002fe20000000000 */
[----:B------:R-:W-:-:S04]  /*0200*/  MOV R5, 0x3d888889 ;  /* 0x3d88888900057802 */ /* 0x000fc80000000f00 */
[----:B------:R-:W1:Y:S02]  /*0210*/  SHFL.BFLY PT, R8, R7, 0x1, 0x1f ;  /* 0x0c201f0007087f89 */ /* 0x000e6400000e0000 */
[----:B-1----:R-:W-:-:S04]  /*0220*/  FADD R8, R7, R8 ;  /* 0x0000000807087221 */ /* 0x002fc80000000000 */
[----:B------:R-:W-:Y:S02]  /*0230*/  FFMA R8, R8, R5, 9.9999997473787516356e-06 ;  /* 0x3727c5ac08087423 */ /* 0x000fe40000000005 */
[----:B------:R-:W1:Y:S02]  /*0240*/  LDC.64 R4, c[0x0][0x218] ;  /* 0x00008600ff047b82 */ /* 0x000e640000000a00 */
[----:B------:R-:W2:Y:S02]  /*0250*/  MUFU.SQRT R9, R8 ;  /* 0x0000000800097308 */ /* 0x000ea40000002000 */
[C---:B--2---:R-:W-:Y:S02]  /*0260*/  FSETP.GT.AND P1, PT, R9.reuse, 8.50705917302346158658e+37, PT ;  /* 0x7e8000000900780b */ /* 0x044fe40003f24000 */
[----:B------:R-:W-:Y:S01]  /*0270*/  FSETP.GEU.AND P2, PT, R9, 1.175494350822287508e-38, PT ;  /* 0x008000000900780b */ /* 0x000fe20003f4e000 */
[----:B-1----:R-:W-:-:S10]  /*0280*/  IMAD.WIDE R2, R2, 0x4, R4 ;  /* 0x0000000402027825 */ /* 0x002fd400078e0204 */
[----:B------:R-:W-:Y:S01]  /*0290*/  @P1 FMUL R9, R9, 0.25 ;  /* 0x3e80000009091820 */ /* 0x000fe20000400000 */
[----:B------:R-:W-:-:S03]  /*02a0*/  @P1 FMUL R10, R10, 0.25 ;  /* 0x3e8000000a0a1820 */ /* 0x000fc60000400000 */
[----:B------:R-:W-:Y:S01]  /*02b0*/  @!P2 FMUL R9, R9, 16777216 ;  /* 0x4b8000000909a820 */ /* 0x000fe20000400000 */
[----:B------:R-:W-:-:S05]  /*02c0*/  @!P2 FMUL R10, R10, 16777216 ;  /* 0x4b8000000a0aa820 */ /* 0x000fca0000400000 */
[----:B------:R-:W1:Y:S02]  /*02d0*/  MUFU.RCP R9, R9 ;  /* 0x0000000900097308 */ /* 0x000e640000001000 */
[----:B-1----:R-:W-:Y:S01]  /*02e0*/  FMUL R5, R9, R10 ;  /* 0x0000000a09057220 */ /* 0x002fe20000400000 */
[----:B------:R-:W-:Y:S06]  /*02f0*/  @!P0 EXIT ;  /* 0x000000000000894d */ /* 0x000fec0003800000 */
[----:B------:R-:W-:Y:S01]  /*0300*/  STG.E desc[UR4][R2.64], R5 ;  /* 0x0000000502007986 */ /* 0x000fe2000c101904 */
[----:B------:R-:W-:Y:S05]  /*0310*/  EXIT ;  /* 0x000000000000794d */ /* 0x000fea0003800000 */
.L_x_0:
[----:B------:R-:W-:-:S00]  /*0320*/  BRA `(.L_x_0) ;  /* 0xfffffffc00fc7947 */ /* 0x000fc0000383ffff */
[----:B------:R-:W-:-:S00]  /*0330*/  NOP ;  /* 0x0000000000007918 */ /* 0x000fc00000000000 */
        /* <DEDUP_REMOVED lines=12> */
.L_x_1:


//--------------------- .nv.global.init           --------------------------
	.section	.nv.global.init,"aw",@progbits
.nv.global.init:
	.type		_$_str,@object
	.size		_$_str,(_$_str_$_2 - _$_str)
_$_str:
        /*0000*/ 	.byte	0x5f, 0x5f, 0x43, 0x55, 0x44, 0x41, 0x5f, 0x46, 0x54, 0x5a, 0x00
	.type		_$_str_$_2,@object
	.size		_$_str_$_2,(.L_1 - _$_str_$_2)
_$_str_$_2:
        /*000b*/ 	.byte	0x5f, 0x5f, 0x43, 0x55, 0x44, 0x41, 0x5f, 0x50, 0x52, 0x45, 0x43, 0x5f, 0x53, 0x51, 0x52, 0x54
        /*001b*/ 	.byte	0x00
.L_1:


//--------------------- .nv.constant0.triton_per_fused_div_mean_sub_var_0 --------------------------
	.section	.nv.constant0.triton_per_fused_div_mean_sub_var_0,"a",@progbits
	.sectionflags	@""
	.align	4
.nv.constant0.triton_per_fused_div_mean_sub_var_0:
	.zero		552
